//
// Generated by NVIDIA NVVM Compiler
//
// Compiler Build ID: CL-36424714
// Cuda compilation tools, release 13.0, V13.0.88
// Based on NVVM 20.0.0
//

.version 9.0
.target sm_100
.address_size 64

	// .globl	_Z9addKernelPiS_S_

.visible .entry _Z9addKernelPiS_S_(
	.param .u64 .ptr .align 1 _Z9addKernelPiS_S__param_0,
	.param .u64 .ptr .align 1 _Z9addKernelPiS_S__param_1,
	.param .u64 .ptr .align 1 _Z9addKernelPiS_S__param_2
)
{


	ret;

}


// ===== COMPILED SASS (sm_100) =====

	.target	sm_100

	.elftype	@"ET_EXEC"


//--------------------- .note.nv.tkinfo           --------------------------
	.section	.note.nv.tkinfo,"",@"SHT_NOTE"
	.sectionflags	@"SHF_NOTE_NV_TKINFO"
	.tkinfo
        /*0018*/ 	.word	0x00000002
        /*0030*/ 	.string	""
        /*0030*/ 	.string	"ptxas"
        /*0030*/ 	.string	"Cuda compilation tools, release 13.0, V13.0.88"
        /*0030*/ 	.string	"Build cuda_13.0.r13.0/compiler.36424714_0"
        /*0030*/ 	.string	"-arch sm_100 -m 64 "



//--------------------- .note.nv.cuinfo           --------------------------
	.section	.note.nv.cuinfo,"",@"SHT_NOTE"
	.sectionflags	@"SHF_NOTE_NV_CUINFO"
        /*0018*/ 	.short	0x0002
        /*001a*/ 	.short	0x0064
        /*001c*/ 	.short	0x0082
	.zero		2


//--------------------- .nv.info                  --------------------------
	.section	.nv.info,"",@"SHT_CUDA_INFO"
	.align	4


	//----- nvinfo : EIATTR_REGCOUNT
	.align		4
        /*0000*/ 	.byte	0x04, 0x2f
        /*0002*/ 	.short	(.L_1 - .L_0)
	.align		4
.L_0:
        /*0004*/ 	.word	index@(_Z9addKernelPiS_S_)
        /*0008*/ 	.word	0x00000004


	//----- nvinfo : EIATTR_FRAME_SIZE
	.align		4
.L_1:
        /*000c*/ 	.byte	0x04, 0x11
        /*000e*/ 	.short	(.L_3 - .L_2)
	.align		4
.L_2:
        /*0010*/ 	.word	index@(_Z9addKernelPiS_S_)
        /*0014*/ 	.word	0x00000000


	//----- nvinfo : EIATTR_MIN_STACK_SIZE
	.align		4
.L_3:
        /*0018*/ 	.byte	0x04, 0x12
        /*001a*/ 	.short	(.L_5 - .L_4)
	.align		4
.L_4:
        /*001c*/ 	.word	index@(_Z9addKernelPiS_S_)
        /*0020*/ 	.word	0x00000000
.L_5:


//--------------------- .nv.compat                --------------------------
	.section	.nv.compat,"",@"SHT_CUDA_COMPAT_INFO"
	.align	4
        /*0000*/ 	.byte	0x02, 0x09, 0x00, 0x00, 0x02, 0x02, 0x01, 0x00, 0x02, 0x05, 0x05, 0x00, 0x03, 0x07, 0x01, 0x01
        /*0010*/ 	.byte	0x02, 0x03, 0x00, 0x00, 0x02, 0x06, 0x01, 0x00, 0x04, 0x0b, 0x08, 0x00, 0x09, 0x00, 0x00, 0x00
        /*0020*/ 	.byte	0x00, 0x00, 0x00, 0x00


//--------------------- .nv.info._Z9addKernelPiS_S_ --------------------------
	.section	.nv.info._Z9addKernelPiS_S_,"",@"SHT_CUDA_INFO"
	.sectionflags	@""
	.align	4


	//----- nvinfo : EIATTR_CUDA_API_VERSION
	.align		4
        /*0000*/ 	.byte	0x04, 0x37
        /*0002*/ 	.short	(.L_7 - .L_6)
.L_6:
        /*0004*/ 	.word	0x00000082


	//----- nvinfo : EIATTR_KPARAM_INFO
	.align		4
.L_7:
        /*0008*/ 	.byte	0x04, 0x17
        /*000a*/ 	.short	(.L_9 - .L_8)
.L_8:
        /*000c*/ 	.word	0x00000000
        /*0010*/ 	.short	0x0002
        /*0012*/ 	.short	0x0010
        /*0014*/ 	.byte	0x00, 0xf5, 0x21, 0x00


	//----- nvinfo : EIATTR_KPARAM_INFO
	.align		4
.L_9:
        /*0018*/ 	.byte	0x04, 0x17
        /*001a*/ 	.short	(.L_11 - .L_10)
.L_10:
        /*001c*/ 	.word	0x00000000
        /*0020*/ 	.short	0x0001
        /*0022*/ 	.short	0x0008
        /*0024*/ 	.byte	0x00, 0xf5, 0x21, 0x00


	//----- nvinfo : EIATTR_KPARAM_INFO
	.align		4
.L_11:
        /*0028*/ 	.byte	0x04, 0x17
        /*002a*/ 	.short	(.L_13 - .L_12)
.L_12:
        /*002c*/ 	.word	0x00000000
        /*0030*/ 	.short	0x0000
        /*0032*/ 	.short	0x0000
        /*0034*/ 	.byte	0x00, 0xf5, 0x21, 0x00


	//----- nvinfo : EIATTR_SPARSE_MMA_MASK
	.align		4
.L_13:
        /*0038*/ 	.byte	0x03, 0x50
        /*003a*/ 	.short	0x0000


	//----- nvinfo : EIATTR_MAXREG_COUNT
	.align		4
        /*003c*/ 	.byte	0x03, 0x1b
        /*003e*/ 	.short	0x00ff


	//----- nvinfo : EIATTR_MERCURY_ISA_VERSION
	.align		4
        /*0040*/ 	.byte	0x03, 0x5f
        /*0042*/ 	.short	0x0101


	//----- nvinfo : EIATTR_VRC_CTA_INIT_COUNT
	.align		4
        /*0044*/ 	.byte	0x02, 0x4a
	.zero		1
	.zero		1


	//----- nvinfo : EIATTR_EXIT_INSTR_OFFSETS
	.align		4
        /*0048*/ 	.byte	0x04, 0x1c
        /*004a*/ 	.short	(.L_15 - .L_14)


	//   ....[0]....
.L_14:
        /*004c*/ 	.word	0x00000010


	//----- nvinfo : EIATTR_CBANK_PARAM_SIZE
	.align		4
.L_15:
        /*0050*/ 	.byte	0x03, 0x19
        /*0052*/ 	.short	0x0018


	//----- nvinfo : EIATTR_PARAM_CBANK
	.align		4
        /*0054*/ 	.byte	0x04, 0x0a
        /*0056*/ 	.short	(.L_17 - .L_16)
	.align		4
.L_16:
        /*0058*/ 	.word	index@(.nv.constant0._Z9addKernelPiS_S_)
        /*005c*/ 	.short	0x0380
        /*005e*/ 	.short	0x0018


	//----- nvinfo : EIATTR_SW_WAR
	.align		4
.L_17:
        /*0060*/ 	.byte	0x04, 0x36
        /*0062*/ 	.short	(.L_19 - .L_18)
.L_18:
        /*0064*/ 	.word	0x00000008
.L_19:


//--------------------- .nv.callgraph             --------------------------
	.section	.nv.callgraph,"",@"SHT_CUDA_CALLGRAPH"
	.align	4
	.sectionentsize	8
	.align		4
        /*0000*/ 	.word	0x00000000
	.align		4
        /*0004*/ 	.word	0xffffffff
	.align		4
        /*0008*/ 	.word	0x00000000
	.align		4
        /*000c*/ 	.word	0xfffffffe
	.align		4
        /*0010*/ 	.word	0x00000000
	.align		4
        /*0014*/ 	.word	0xfffffffd
	.align		4
        /*0018*/ 	.word	0x00000000
	.align		4
        /*001c*/ 	.word	0xfffffffc


//--------------------- .text._Z9addKernelPiS_S_  --------------------------
	.section	.text._Z9addKernelPiS_S_,"ax",@progbits
	.align	128
        .global         _Z9addKernelPiS_S_
        .type           _Z9addKernelPiS_S_,@function
        .size           _Z9addKernelPiS_S_,(.L_x_1 - _Z9addKernelPiS_S_)
        .other          _Z9addKernelPiS_S_,@"STO_CUDA_ENTRY STV_DEFAULT"
_Z9addKernelPiS_S_:
.text._Z9addKernelPiS_S_:
[----:B------:R-:W-:Y:S01]  /*0000*/  LDC R1, c[0x0][0x37c] ;  /* 0x0000df00ff017b82 */ /* 0x000fe20000000800 */
[----:B------:R-:W-:Y:S05]  /*0010*/  EXIT ;  /* 0x000000000000794d */ /* 0x000fea0003800000 */
.L_x_0:
[----:B------:R-:W-:-:S00]  /*0020*/  BRA `(.L_x_0) ;  /* 0xfffffffc00fc7947 */ /* 0x000fc0000383ffff */
[----:B------:R-:W-:-:S00]  /*0030*/  NOP ;  /* 0x0000000000007918 */ /* 0x000fc00000000000 */
        /* <DEDUP_REMOVED lines=12> */
.L_x_1:


//--------------------- .nv.shared.reserved.0     --------------------------
	.section	.nv.shared.reserved.0,"aw",@nobits
	.weak		__nv_reservedSMEM_offset_0_alias
	.size		__nv_reservedSMEM_offset_0_alias, 0, 64
	.other		__nv_reservedSMEM_offset_0_alias,@"STO_CUDA_RESERVED_SHARED STV_DEFAULT"
__nv_reservedSMEM_offset_0_alias:
	.zero		0
	.zero		64


//--------------------- .nv.constant0._Z9addKernelPiS_S_ --------------------------
	.section	.nv.constant0._Z9addKernelPiS_S_,"a",@progbits
	.sectionflags	@""
	.align	4
.nv.constant0._Z9addKernelPiS_S_:
	.zero		920


//--------------------- SYMBOLS --------------------------

	.type		.nv.reservedSmem.offset0,@object
	.size		.nv.reservedSmem.offset0,0x4
